//
// Generated by NVIDIA NVVM Compiler
//
// Compiler Build ID: CL-36424714
// Cuda compilation tools, release 13.0, V13.0.88
// Based on NVVM 20.0.0
//

.version 9.0
.target sm_100
.address_size 64

	// .globl	_Z3addPdS_

.visible .entry _Z3addPdS_(
	.param .u64 .ptr .align 1 _Z3addPdS__param_0,
	.param .u64 .ptr .align 1 _Z3addPdS__param_1
)
{
	.reg .b32 	%r<5>;
	.reg .b64 	%rd<7>;
	.reg .b64 	%fd<4>;

	ld.param.u64 	%rd1, [_Z3addPdS__param_0];
	ld.param.u64 	%rd2, [_Z3addPdS__param_1];
	cvta.to.global.u64 	%rd3, %rd1;
	cvta.to.global.u64 	%rd4, %rd2;
	mov.u32 	%r1, %nctaid.x;
	mov.u32 	%r2, %ntid.x;
	mov.u32 	%r3, %tid.x;
	mad.lo.s32 	%r4, %r1, %r2, %r3;
	mul.wide.s32 	%rd5, %r4, 8;
	add.s64 	%rd6, %rd4, %rd5;
	ld.global.f64 	%fd1, [%rd6];
	ld.global.f64 	%fd2, [%rd3];
	add.f64 	%fd3, %fd1, %fd2;
	st.global.f64 	[%rd3], %fd3;
	ret;

}


// ===== COMPILED SASS (sm_100) =====

	.target	sm_100

	.elftype	@"ET_EXEC"


//--------------------- .note.nv.tkinfo           --------------------------
	.section	.note.nv.tkinfo,"",@"SHT_NOTE"
	.sectionflags	@"SHF_NOTE_NV_TKINFO"
	.tkinfo
        /*0018*/ 	.word	0x00000002
        /*0030*/ 	.string	""
        /*0030*/ 	.string	"ptxas"
        /*0030*/ 	.string	"Cuda compilation tools, release 13.0, V13.0.88"
        /*0030*/ 	.string	"Build cuda_13.0.r13.0/compiler.36424714_0"
        /*0030*/ 	.string	"-arch sm_100 -m 64 "



//--------------------- .note.nv.cuinfo           --------------------------
	.section	.note.nv.cuinfo,"",@"SHT_NOTE"
	.sectionflags	@"SHF_NOTE_NV_CUINFO"
        /*0018*/ 	.short	0x0002
        /*001a*/ 	.short	0x0064
        /*001c*/ 	.short	0x0082
	.zero		2


//--------------------- .nv.info                  --------------------------
	.section	.nv.info,"",@"SHT_CUDA_INFO"
	.align	4


	//----- nvinfo : EIATTR_REGCOUNT
	.align		4
        /*0000*/ 	.byte	0x04, 0x2f
        /*0002*/ 	.short	(.L_1 - .L_0)
	.align		4
.L_0:
        /*0004*/ 	.word	index@(_Z3addPdS_)
        /*0008*/ 	.word	0x0000000a


	//----- nvinfo : EIATTR_FRAME_SIZE
	.align		4
.L_1:
        /*000c*/ 	.byte	0x04, 0x11
        /*000e*/ 	.short	(.L_3 - .L_2)
	.align		4
.L_2:
        /*0010*/ 	.word	index@(_Z3addPdS_)
        /*0014*/ 	.word	0x00000000


	//----- nvinfo : EIATTR_MIN_STACK_SIZE
	.align		4
.L_3:
        /*0018*/ 	.byte	0x04, 0x12
        /*001a*/ 	.short	(.L_5 - .L_4)
	.align		4
.L_4:
        /*001c*/ 	.word	index@(_Z3addPdS_)
        /*0020*/ 	.word	0x00000000
.L_5:


//--------------------- .nv.compat                --------------------------
	.section	.nv.compat,"",@"SHT_CUDA_COMPAT_INFO"
	.align	4
        /*0000*/ 	.byte	0x02, 0x09, 0x00, 0x00, 0x02, 0x02, 0x01, 0x00, 0x02, 0x05, 0x05, 0x00, 0x03, 0x07, 0x01, 0x01
        /*0010*/ 	.byte	0x02, 0x03, 0x00, 0x00, 0x02, 0x06, 0x01, 0x00, 0x04, 0x0b, 0x08, 0x00, 0x01, 0x00, 0x00, 0x00
        /*0020*/ 	.byte	0x00, 0x00, 0x00, 0x00


//--------------------- .nv.info._Z3addPdS_       --------------------------
	.section	.nv.info._Z3addPdS_,"",@"SHT_CUDA_INFO"
	.sectionflags	@""
	.align	4


	//----- nvinfo : EIATTR_CUDA_API_VERSION
	.align		4
        /*0000*/ 	.byte	0x04, 0x37
        /*0002*/ 	.short	(.L_7 - .L_6)
.L_6:
        /*0004*/ 	.word	0x00000082


	//----- nvinfo : EIATTR_KPARAM_INFO
	.align		4
.L_7:
        /*0008*/ 	.byte	0x04, 0x17
        /*000a*/ 	.short	(.L_9 - .L_8)
.L_8:
        /*000c*/ 	.word	0x00000000
        /*0010*/ 	.short	0x0001
        /*0012*/ 	.short	0x0008
        /*0014*/ 	.byte	0x00, 0xf5, 0x21, 0x00


	//----- nvinfo : EIATTR_KPARAM_INFO
	.align		4
.L_9:
        /*0018*/ 	.byte	0x04, 0x17
        /*001a*/ 	.short	(.L_11 - .L_10)
.L_10:
        /*001c*/ 	.word	0x00000000
        /*0020*/ 	.short	0x0000
        /*0022*/ 	.short	0x0000
        /*0024*/ 	.byte	0x00, 0xf5, 0x21, 0x00


	//----- nvinfo : EIATTR_SPARSE_MMA_MASK
	.align		4
.L_11:
        /*0028*/ 	.byte	0x03, 0x50
        /*002a*/ 	.short	0x0000


	//----- nvinfo : EIATTR_MAXREG_COUNT
	.align		4
        /*002c*/ 	.byte	0x03, 0x1b
        /*002e*/ 	.short	0x00ff


	//----- nvinfo : EIATTR_MERCURY_ISA_VERSION
	.align		4
        /*0030*/ 	.byte	0x03, 0x5f
        /*0032*/ 	.short	0x0101


	//----- nvinfo : EIATTR_VRC_CTA_INIT_COUNT
	.align		4
        /*0034*/ 	.byte	0x02, 0x4a
	.zero		1
	.zero		1


	//----- nvinfo : EIATTR_EXIT_INSTR_OFFSETS
	.align		4
        /*0038*/ 	.byte	0x04, 0x1c
        /*003a*/ 	.short	(.L_13 - .L_12)


	//   ....[0]....
.L_12:
        /*003c*/ 	.word	0x000000d0


	//----- nvinfo : EIATTR_CBANK_PARAM_SIZE
	.align		4
.L_13:
        /*0040*/ 	.byte	0x03, 0x19
        /*0042*/ 	.short	0x0010


	//----- nvinfo : EIATTR_PARAM_CBANK
	.align		4
        /*0044*/ 	.byte	0x04, 0x0a
        /*0046*/ 	.short	(.L_15 - .L_14)
	.align		4
.L_14:
        /*0048*/ 	.word	index@(.nv.constant0._Z3addPdS_)
        /*004c*/ 	.short	0x0380
        /*004e*/ 	.short	0x0010


	//----- nvinfo : EIATTR_SW_WAR
	.align		4
.L_15:
        /*0050*/ 	.byte	0x04, 0x36
        /*0052*/ 	.short	(.L_17 - .L_16)
.L_16:
        /*0054*/ 	.word	0x00000008
.L_17:


//--------------------- .nv.callgraph             --------------------------
	.section	.nv.callgraph,"",@"SHT_CUDA_CALLGRAPH"
	.align	4
	.sectionentsize	8
	.align		4
        /*0000*/ 	.word	0x00000000
	.align		4
        /*0004*/ 	.word	0xffffffff
	.align		4
        /*0008*/ 	.word	0x00000000
	.align		4
        /*000c*/ 	.word	0xfffffffe
	.align		4
        /*0010*/ 	.word	0x00000000
	.align		4
        /*0014*/ 	.word	0xfffffffd
	.align		4
        /*0018*/ 	.word	0x00000000
	.align		4
        /*001c*/ 	.word	0xfffffffc


//--------------------- .text._Z3addPdS_          --------------------------
	.section	.text._Z3addPdS_,"ax",@progbits
	.align	128
        .global         _Z3addPdS_
        .type           _Z3addPdS_,@function
        .size           _Z3addPdS_,(.L_x_1 - _Z3addPdS_)
        .other          _Z3addPdS_,@"STO_CUDA_ENTRY STV_DEFAULT"
_Z3addPdS_:
.text._Z3addPdS_:
[----:B------:R-:W-:Y:S01]  /*0000*/  LDC R1, c[0x0][0x37c] ;  /* 0x0000df00ff017b82 */ /* 0x000fe20000000800 */
[----:B------:R-:W0:Y:S01]  /*0010*/  S2R R0, SR_TID.X ;  /* 0x0000000000007919 */ /* 0x000e220000002100 */
[----:B------:R-:W0:Y:S06]  /*0020*/  LDCU UR6, c[0x0][0x370] ;  /* 0x00006e00ff0677ac */ /* 0x000e2c0008000800 */
[----:B------:R-:W0:Y:S01]  /*0030*/  LDC R7, c[0x0][0x360] ;  /* 0x0000d800ff077b82 */ /* 0x000e220000000800 */
[----:B------:R-:W1:Y:S07]  /*0040*/  LDCU.64 UR4, c[0x0][0x358] ;  /* 0x00006b00ff0477ac */ /* 0x000e6e0008000a00 */
[----:B------:R-:W2:Y:S08]  /*0050*/  LDC.64 R2, c[0x0][0x388] ;  /* 0x0000e200ff027b82 */ /* 0x000eb00000000a00 */
[----:B------:R-:W1:Y:S01]  /*0060*/  LDC.64 R4, c[0x0][0x380] ;  /* 0x0000e000ff047b82 */ /* 0x000e620000000a00 */
[----:B0-----:R-:W-:-:S04]  /*0070*/  IMAD R7, R7, UR6, R0 ;  /* 0x0000000607077c24 */ /* 0x001fc8000f8e0200 */
[----:B--2---:R-:W-:Y:S02]  /*0080*/  IMAD.WIDE R2, R7, 0x8, R2 ;  /* 0x0000000807027825 */ /* 0x004fe400078e0202 */
[----:B-1----:R-:W2:Y:S04]  /*0090*/  LDG.E.64 R6, desc[UR4][R4.64] ;  /* 0x0000000404067981 */ /* 0x002ea8000c1e1b00 */
[----:B------:R-:W2:Y:S02]  /*00a0*/  LDG.E.64 R2, desc[UR4][R2.64] ;  /* 0x0000000402027981 */ /* 0x000ea4000c1e1b00 */
[----:B--2---:R-:W-:-:S07]  /*00b0*/  DADD R6, R2, R6 ;  /* 0x0000000002067229 */ /* 0x004fce0000000006 */
[----:B------:R-:W-:Y:S01]  /*00c0*/  STG.E.64 desc[UR4][R4.64], R6 ;  /* 0x0000000604007986 */ /* 0x000fe2000c101b04 */
[----:B------:R-:W-:Y:S05]  /*00d0*/  EXIT ;  /* 0x000000000000794d */ /* 0x000fea0003800000 */
.L_x_0:
[----:B------:R-:W-:-:S00]  /*00e0*/  BRA `(.L_x_0) ;  /* 0xfffffffc00fc7947 */ /* 0x000fc0000383ffff */
[----:B------:R-:W-:-:S00]  /*00f0*/  NOP ;  /* 0x0000000000007918 */ /* 0x000fc00000000000 */
        /* <DEDUP_REMOVED lines=8> */
.L_x_1:


//--------------------- .nv.shared.reserved.0     --------------------------
	.section	.nv.shared.reserved.0,"aw",@nobits
	.weak		__nv_reservedSMEM_offset_0_alias
	.size		__nv_reservedSMEM_offset_0_alias, 0, 64
	.other		__nv_reservedSMEM_offset_0_alias,@"STO_CUDA_RESERVED_SHARED STV_DEFAULT"
__nv_reservedSMEM_offset_0_alias:
	.zero		0
	.zero		64


//--------------------- .nv.constant0._Z3addPdS_  --------------------------
	.section	.nv.constant0._Z3addPdS_,"a",@progbits
	.sectionflags	@""
	.align	4
.nv.constant0._Z3addPdS_:
	.zero		912


//--------------------- SYMBOLS --------------------------

	.type		.nv.reservedSmem.offset0,@object
	.size		.nv.reservedSmem.offset0,0x4
